	.headerflags	@"EF_CUDA_TEXMODE_UNIFIED EF_CUDA_64BIT_ADDRESS EF_CUDA_ACCELERATORS EF_CUDA_SM90 EF_CUDA_VIRTUAL_SM(EF_CUDA_SM90)"
	.elftype	@"ET_EXEC"


//--------------------- .nv.info                  --------------------------
	.section	.nv.info,"",@"SHT_CUDA_INFO"
	.align	4


	//----- nvinfo : EIATTR_REGCOUNT
	.align		4
        /*0000*/ 	.byte	0x04, 0x2f
        /*0002*/ 	.short	(.L_3 - .L_2)
	.align		4
.L_2:
        /*0004*/ 	.word	index@(triton_poi_fused__native_batch_norm_legit_no_training_convolution_relu_15)
        /*0008*/ 	.word	0x0000001a


	//----- nvinfo : EIATTR_MIN_STACK_SIZE
	.align		4
.L_3:
        /*000c*/ 	.byte	0x04, 0x12
        /*000e*/ 	.short	(.L_5 - .L_4)
	.align		4
.L_4:
        /*0010*/ 	.word	index@(triton_poi_fused__native_batch_norm_legit_no_training_convolution_relu_15)
        /*0014*/ 	.word	0x00000000


	//----- nvinfo : EIATTR_FRAME_SIZE
	.align		4
.L_5:
        /*0018*/ 	.byte	0x04, 0x11
        /*001a*/ 	.short	(.L_7 - .L_6)
	.align		4
.L_6:
        /*001c*/ 	.word	index@(triton_poi_fused__native_batch_norm_legit_no_training_convolution_relu_15)
        /*0020*/ 	.word	0x00000000


	//----- nvinfo : EIATTR_MIN_STACK_SIZE
	.align		4
.L_7:
        /*0024*/ 	.byte	0x04, 0x12
        /*0026*/ 	.short	(.L_9 - .L_8)
	.align		4
.L_8:
        /*0028*/ 	.word	index@(triton_poi_fused__native_batch_norm_legit_no_training_convolution_relu_15)
        /*002c*/ 	.word	0x00000000
.L_9:


//--------------------- .nv.info.triton_poi_fused__native_batch_norm_legit_no_training_convolution_relu_15 --------------------------
	.section	.nv.info.triton_poi_fused__native_batch_norm_legit_no_training_convolution_relu_15,"",@"SHT_CUDA_INFO"
	.sectionflags	@""
	.align	4


	//----- nvinfo : EIATTR_CUDA_API_VERSION
	.align		4
        /*0000*/ 	.byte	0x04, 0x37
        /*0002*/ 	.short	(.L_11 - .L_10)
.L_10:
        /*0004*/ 	.word	0x0000007c


	//----- nvinfo : EIATTR_KPARAM_INFO
	.align		4
.L_11:
        /*0008*/ 	.byte	0x04, 0x17
        /*000a*/ 	.short	(.L_13 - .L_12)
.L_12:
        /*000c*/ 	.word	0x00000000
        /*0010*/ 	.short	0x0007
        /*0012*/ 	.short	0x0038
        /*0014*/ 	.byte	0x00, 0xf0, 0x11, 0x00


	//----- nvinfo : EIATTR_KPARAM_INFO
	.align		4
.L_13:
        /*0018*/ 	.byte	0x04, 0x17
        /*001a*/ 	.short	(.L_15 - .L_14)
.L_14:
        /*001c*/ 	.word	0x00000000
        /*0020*/ 	.short	0x0006
        /*0022*/ 	.short	0x0030
        /*0024*/ 	.byte	0x00, 0xf4, 0x21, 0x00


	//----- nvinfo : EIATTR_KPARAM_INFO
	.align		4
.L_15:
        /*0028*/ 	.byte	0x04, 0x17
        /*002a*/ 	.short	(.L_17 - .L_16)
.L_16:
        /*002c*/ 	.word	0x00000000
        /*0030*/ 	.short	0x0005
        /*0032*/ 	.short	0x0028
        /*0034*/ 	.byte	0x00, 0xf4, 0x21, 0x00


	//----- nvinfo : EIATTR_KPARAM_INFO
	.align		4
.L_17:
        /*0038*/ 	.byte	0x04, 0x17
        /*003a*/ 	.short	(.L_19 - .L_18)
.L_18:
        /*003c*/ 	.word	0x00000000
        /*0040*/ 	.short	0x0004
        /*0042*/ 	.short	0x0020
        /*0044*/ 	.byte	0x00, 0xf4, 0x21, 0x00


	//----- nvinfo : EIATTR_KPARAM_INFO
	.align		4
.L_19:
        /*0048*/ 	.byte	0x04, 0x17
        /*004a*/ 	.short	(.L_21 - .L_20)
.L_20:
        /*004c*/ 	.word	0x00000000
        /*0050*/ 	.short	0x0003
        /*0052*/ 	.short	0x0018
        /*0054*/ 	.byte	0x00, 0xf4, 0x21, 0x00


	//----- nvinfo : EIATTR_KPARAM_INFO
	.align		4
.L_21:
        /*0058*/ 	.byte	0x04, 0x17
        /*005a*/ 	.short	(.L_23 - .L_22)
.L_22:
        /*005c*/ 	.word	0x00000000
        /*0060*/ 	.short	0x0002
        /*0062*/ 	.short	0x0010
        /*0064*/ 	.byte	0x00, 0xf4, 0x21, 0x00


	//----- nvinfo : EIATTR_KPARAM_INFO
	.align		4
.L_23:
        /*0068*/ 	.byte	0x04, 0x17
        /*006a*/ 	.short	(.L_25 - .L_24)
.L_24:
        /*006c*/ 	.word	0x00000000
        /*0070*/ 	.short	0x0001
        /*0072*/ 	.short	0x0008
        /*0074*/ 	.byte	0x00, 0xf4, 0x21, 0x00


	//----- nvinfo : EIATTR_KPARAM_INFO
	.align		4
.L_25:
        /*0078*/ 	.byte	0x04, 0x17
        /*007a*/ 	.short	(.L_27 - .L_26)
.L_26:
        /*007c*/ 	.word	0x00000000
        /*0080*/ 	.short	0x0000
        /*0082*/ 	.short	0x0000
        /*0084*/ 	.byte	0x00, 0xf4, 0x21, 0x00


	//----- nvinfo : EIATTR_SPARSE_MMA_MASK
	.align		4
.L_27:
        /*0088*/ 	.byte	0x03, 0x50
        /*008a*/ 	.short	0x0000


	//----- nvinfo : EIATTR_MAXREG_COUNT
	.align		4
        /*008c*/ 	.byte	0x03, 0x1b
        /*008e*/ 	.short	0x00ff


	//----- nvinfo : EIATTR_EXIT_INSTR_OFFSETS
	.align		4
        /*0090*/ 	.byte	0x04, 0x1c
        /*0092*/ 	.short	(.L_29 - .L_28)


	//   ....[0]....
.L_28:
        /*0094*/ 	.word	0x00000490


	//   ....[1]....
        /*0098*/ 	.word	0x000004b0


	//----- nvinfo : EIATTR_REQNTID
	.align		4
.L_29:
        /*009c*/ 	.byte	0x04, 0x10
        /*009e*/ 	.short	(.L_31 - .L_30)
.L_30:
        /*00a0*/ 	.word	0x00000080
        /*00a4*/ 	.word	0x00000001
        /*00a8*/ 	.word	0x00000001


	//----- nvinfo : EIATTR_CBANK_PARAM_SIZE
	.align		4
.L_31:
        /*00ac*/ 	.byte	0x03, 0x19
        /*00ae*/ 	.short	0x003c


	//----- nvinfo : EIATTR_PARAM_CBANK
	.align		4
        /*00b0*/ 	.byte	0x04, 0x0a
        /*00b2*/ 	.short	(.L_33 - .L_32)
	.align		4
.L_32:
        /*00b4*/ 	.word	index@(.nv.constant0.triton_poi_fused__native_batch_norm_legit_no_training_convolution_relu_15)
        /*00b8*/ 	.short	0x0210
        /*00ba*/ 	.short	0x003c


	//----- nvinfo : EIATTR_SW_WAR
	.align		4
.L_33:
        /*00bc*/ 	.byte	0x04, 0x36
        /*00be*/ 	.short	(.L_35 - .L_34)
.L_34:
        /*00c0*/ 	.word	0x00000008
.L_35:


//--------------------- .nv.callgraph             --------------------------
	.section	.nv.callgraph,"",@"SHT_CUDA_CALLGRAPH"
	.align	4
	.sectionentsize	8
	.align		4
        /*0000*/ 	.word	0x00000000
	.align		4
        /*0004*/ 	.word	0xffffffff
	.align		4
        /*0008*/ 	.word	0x00000000
	.align		4
        /*000c*/ 	.word	0xfffffffe
	.align		4
        /*0010*/ 	.word	0x00000000
	.align		4
        /*0014*/ 	.word	0xfffffffd
	.align		4
        /*0018*/ 	.word	0x00000000
	.align		4
        /*001c*/ 	.word	0xfffffffc


//--------------------- .nv.constant4             --------------------------
	.section	.nv.constant4,"a",@progbits
	.align	8
	.align		8
.nv.constant4:
        /*0000*/ 	.dword	_$_str
	.align		8
        /*0008*/ 	.dword	_$_str_$_2


//--------------------- .text.triton_poi_fused__native_batch_norm_legit_no_training_convolution_relu_15 --------------------------
	.section	.text.triton_poi_fused__native_batch_norm_legit_no_training_convolution_relu_15,"ax",@progbits
	.align	128
        .global         triton_poi_fused__native_batch_norm_legit_no_training_convolution_relu_15
        .type           triton_poi_fused__native_batch_norm_legit_no_training_convolution_relu_15,@function
        .size           triton_poi_fused__native_batch_norm_legit_no_training_convolution_relu_15,(.L_x_1 - triton_poi_fused__native_batch_norm_legit_no_training_convolution_relu_15)
        .other          triton_poi_fused__native_batch_norm_legit_no_training_convolution_relu_15,@"STO_CUDA_ENTRY STV_DEFAULT"
triton_poi_fused__native_batch_norm_legit_no_training_convolution_relu_15:
.text.triton_poi_fused__native_batch_norm_legit_no_training_convolution_relu_15:
[----:B------:R-:W0:Y:S01]  /*0000*/  LDC R1, c[0x0][0x28] ;  /* 0x00000a00ff017b82 */ /* 0x000e220000000800 */
[----:B------:R-:W1:Y:S07]  /*0010*/  S2R R0, SR_TID.X ;  /* 0x0000000000007919 */ /* 0x000e6e0000002100 */
[----:B------:R-:W2:Y:S01]  /*0020*/  LDC.64 R2, c[0x0][0x228] ;  /* 0x00008a00ff027b82 */ /* 0x000ea20000000a00 */
[----:B------:R-:W-:Y:S01]  /*0030*/  CS2R R8, SRZ ;  /* 0x0000000000087805 */ /* 0x000fe2000001ff00 */
[----:B------:R-:W-:Y:S01]  /*0040*/  ULDC.64 UR4, c[0x0][0x208] ;  /* 0x0000820000047ab9 */ /* 0x000fe20000000a00 */
[----:B------:R-:W3:Y:S05]  /*0050*/  S2R R7, SR_CTAID.X ;  /* 0x0000000000077919 */ /* 0x000eea0000002500 */
[----:B------:R-:W4:Y:S08]  /*0060*/  LDC.64 R16, c[0x0][0x218] ;  /* 0x00008600ff107b82 */ /* 0x000f300000000a00 */
[----:B------:R-:W5:Y:S08]  /*0070*/  LDC.64 R18, c[0x0][0x220] ;  /* 0x00008800ff127b82 */ /* 0x000f700000000a00 */
[----:B------:R-:W5:Y:S01]  /*0080*/  LDC.64 R20, c[0x0][0x230] ;  /* 0x00008c00ff147b82 */ /* 0x000f620000000a00 */
[----:B-1----:R-:W-:-:S07]  /*0090*/  SHF.L.U32 R0, R0, 0x1, RZ ;  /* 0x0000000100007819 */ /* 0x002fce00000006ff */
[----:B------:R-:W1:Y:S01]  /*00a0*/  LDC.64 R14, c[0x0][0x238] ;  /* 0x00008e00ff0e7b82 */ /* 0x000e620000000a00 */
[----:B---3--:R-:W-:Y:S02]  /*00b0*/  SHF.R.S32.HI R5, RZ, 0x17, R7 ;  /* 0x00000017ff057819 */ /* 0x008fe40000011407 */
[----:B------:R-:W-:Y:S02]  /*00c0*/  LOP3.LUT R0, R0, 0xfe, RZ, 0xc0, !PT ;  /* 0x000000fe00007812 */ /* 0x000fe400078ec0ff */
[----:B------:R-:W-:Y:S02]  /*00d0*/  SGXT R5, R5, 0x1 ;  /* 0x000000010505781a */ /* 0x000fe40000000200 */
[----:B------:R-:W-:-:S04]  /*00e0*/  LEA R0, R7, R0, 0x8 ;  /* 0x0000000007007211 */ /* 0x000fc800078e40ff */
[----:B------:R-:W-:Y:S02]  /*00f0*/  LEA.HI R5, R5, R0, RZ, 0x8 ;  /* 0x0000000005057211 */ /* 0x000fe400078f40ff */
[----:B------:R-:W-:Y:S02]  /*0100*/  ISETP.GE.AND P0, PT, R0, 0x400, PT ;  /* 0x000004000000780c */ /* 0x000fe40003f06270 */
[----:B------:R-:W-:-:S04]  /*0110*/  LOP3.LUT R5, R5, 0xffffff00, RZ, 0xc0, !PT ;  /* 0xffffff0005057812 */ /* 0x000fc800078ec0ff */
[----:B------:R-:W-:Y:S02]  /*0120*/  IADD3 R12, R0, -R5, RZ ;  /* 0x80000005000c7210 */ /* 0x000fe40007ffe0ff */
[----:B------:R-:W3:Y:S03]  /*0130*/  LDC.64 R4, c[0x0][0x210] ;  /* 0x00008400ff047b82 */ /* 0x000ee60000000a00 */
[----:B--2---:R-:W-:-:S05]  /*0140*/  IMAD.WIDE R2, R12, 0x4, R2 ;  /* 0x000000040c027825 */ /* 0x004fca00078e0202 */
[----:B------:R2:W3:Y:S01]  /*0150*/  @!P0 LDG.E.EL.64 R8, desc[UR4][R2.64] ;  /* 0x0000000402088981 */ /* 0x0004e2000c2e1b00 */
[----:B------:R-:W-:Y:S02]  /*0160*/  CS2R R10, SRZ ;  /* 0x00000000000a7805 */ /* 0x000fe4000001ff00 */
[----:B------:R-:W-:Y:S01]  /*0170*/  CS2R R6, SRZ ;  /* 0x0000000000067805 */ /* 0x000fe2000001ff00 */
[----:B----4-:R-:W-:-:S04]  /*0180*/  IMAD.WIDE R16, R12, 0x4, R16 ;  /* 0x000000040c107825 */ /* 0x010fc800078e0210 */
[----:B-----5:R-:W-:Y:S01]  /*0190*/  IMAD.WIDE R18, R12, 0x4, R18 ;  /* 0x000000040c127825 */ /* 0x020fe200078e0212 */
[----:B------:R-:W4:Y:S01]  /*01a0*/  @!P0 LDG.E.EL.64 R10, desc[UR4][R16.64] ;  /* 0x00000004100a8981 */ /* 0x000f22000c2e1b00 */
[----:B--2---:R-:W-:Y:S02]  /*01b0*/  CS2R R2, SRZ ;  /* 0x0000000000027805 */ /* 0x004fe4000001ff00 */
[----:B---3--:R-:W-:-:S04]  /*01c0*/  IMAD.WIDE R4, R0, 0x4, R4 ;  /* 0x0000000400047825 */ /* 0x008fc800078e0204 */
[----:B------:R2:W3:Y:S04]  /*01d0*/  @!P0 LDG.E.EL.64 R2, desc[UR4][R18.64] ;  /* 0x0000000412028981 */ /* 0x0004e8000c2e1b00 */
[----:B------:R-:W4:Y:S01]  /*01e0*/  @!P0 LDG.E.64 R6, desc[UR4][R4.64] ;  /* 0x0000000404068981 */ /* 0x000f22000c1e1b00 */
[----:B0-----:R-:W-:-:S04]  /*01f0*/  IMAD.WIDE R20, R12, 0x4, R20 ;  /* 0x000000040c147825 */ /* 0x001fc800078e0214 */
[----:B-1----:R-:W-:Y:S01]  /*0200*/  IMAD.WIDE R22, R12, 0x4, R14 ;  /* 0x000000040c167825 */ /* 0x002fe200078e020e */
[----:B------:R-:W-:Y:S02]  /*0210*/  CS2R R12, SRZ ;  /* 0x00000000000c7805 */ /* 0x000fe4000001ff00 */
[----:B------:R-:W-:-:S04]  /*0220*/  CS2R R14, SRZ ;  /* 0x00000000000e7805 */ /* 0x000fc8000001ff00 */
[----:B------:R-:W5:Y:S04]  /*0230*/  @!P0 LDG.E.EL.64 R12, desc[UR4][R20.64] ;  /* 0x00000004140c8981 */ /* 0x000f68000c2e1b00 */
[----:B------:R-:W5:Y:S01]  /*0240*/  @!P0 LDG.E.EL.64 R14, desc[UR4][R22.64] ;  /* 0x00000004160e8981 */ /* 0x000f62000c2e1b00 */
[----:B--2---:R-:W-:Y:S01]  /*0250*/  HFMA2.MMA R18, -RZ, RZ, 1.625, 0 ;  /* 0x3e800000ff127435 */ /* 0x004fe200000001ff */
[----:B------:R-:W-:Y:S01]  /*0260*/  FADD R8, R8, 9.9999997473787516356e-06 ;  /* 0x3727c5ac08087421 */ /* 0x000fe20000000000 */
[----:B------:R-:W-:-:S03]  /*0270*/  FADD R9, R9, 9.9999997473787516356e-06 ;  /* 0x3727c5ac09097421 */ /* 0x000fc60000000000 */
[----:B------:R-:W0:Y:S08]  /*0280*/  MUFU.SQRT R16, R8 ;  /* 0x0000000800107308 */ /* 0x000e300000002000 */
[----:B------:R1:W2:Y:S01]  /*0290*/  MUFU.SQRT R17, R9 ;  /* 0x0000000900117308 */ /* 0x0002a20000002000 */
[C---:B0-----:R-:W-:Y:S02]  /*02a0*/  FSETP.GT.AND P1, PT, R16.reuse, 8.50705917302346158658e+37, PT ;  /* 0x7e8000001000780b */ /* 0x041fe40003f24000 */
[----:B------:R-:W-:Y:S01]  /*02b0*/  FSETP.GEU.AND P3, PT, R16, 1.175494350822287508e-38, PT ;  /* 0x008000001000780b */ /* 0x000fe20003f6e000 */
[----:B-1----:R-:W0:Y:S01]  /*02c0*/  LDC.64 R8, c[0x0][0x240] ;  /* 0x00009000ff087b82 */ /* 0x002e220000000a00 */
[----:B--2---:R-:W-:-:S02]  /*02d0*/  FSETP.GT.AND P2, PT, R17, 8.50705917302346158658e+37, PT ;  /* 0x7e8000001100780b */ /* 0x004fc40003f44000 */
[----:B------:R-:W-:-:S07]  /*02e0*/  FSETP.GEU.AND P4, PT, R17, 1.175494350822287508e-38, PT ;  /* 0x008000001100780b */ /* 0x000fce0003f8e000 */
[----:B------:R-:W-:-:S04]  /*02f0*/  @P1 FMUL R16, R16, 0.25 ;  /* 0x3e80000010101820 */ /* 0x000fc80000400000 */
[----:B------:R-:W-:Y:S01]  /*0300*/  @!P3 FMUL R16, R16, 16777216 ;  /* 0x4b8000001010b820 */ /* 0x000fe20000400000 */
[----:B------:R-:W-:-:S04]  /*0310*/  @P2 FMUL R17, R17, 0.25 ;  /* 0x3e80000011112820 */ /* 0x000fc80000400000 */
[----:B------:R-:W-:Y:S01]  /*0320*/  @!P4 FMUL R17, R17, 16777216 ;  /* 0x4b8000001111c820 */ /* 0x000fe20000400000 */
[----:B------:R-:W1:Y:S01]  /*0330*/  MUFU.RCP R16, R16 ;  /* 0x0000001000107308 */ /* 0x000e620000001000 */
[----:B------:R-:W-:-:S07]  /*0340*/  FSEL R19, R18, 1, P1 ;  /* 0x3f80000012137808 */ /* 0x000fce0000800000 */
[----:B------:R-:W2:Y:S01]  /*0350*/  MUFU.RCP R17, R17 ;  /* 0x0000001100117308 */ /* 0x000ea20000001000 */
[----:B------:R-:W-:Y:S01]  /*0360*/  FSEL R18, R18, 1, P2 ;  /* 0x3f80000012127808 */ /* 0x000fe20001000000 */
[----:B------:R-:W-:Y:S01]  /*0370*/  @!P3 FMUL R19, R19, 16777216 ;  /* 0x4b8000001313b820 */ /* 0x000fe20000400000 */
[----:B----4-:R-:W-:Y:S01]  /*0380*/  FADD R6, R10, R6 ;  /* 0x000000060a067221 */ /* 0x010fe20000000000 */
[----:B------:R-:W-:Y:S02]  /*0390*/  FADD R7, R11, R7 ;  /* 0x000000070b077221 */ /* 0x000fe40000000000 */
[----:B------:R-:W-:Y:S01]  /*03a0*/  @!P4 FMUL R18, R18, 16777216 ;  /* 0x4b8000001212c820 */ /* 0x000fe20000400000 */
[----:B-1----:R-:W-:Y:S01]  /*03b0*/  FMUL R19, R16, R19 ;  /* 0x0000001310137220 */ /* 0x002fe20000400000 */
[----:B---3--:R-:W-:Y:S01]  /*03c0*/  FADD R2, R6, -R2 ;  /* 0x8000000206027221 */ /* 0x008fe20000000000 */
[----:B------:R-:W-:Y:S01]  /*03d0*/  FADD R3, R7, -R3 ;  /* 0x8000000307037221 */ /* 0x000fe20000000000 */
[----:B--2---:R-:W-:-:S02]  /*03e0*/  FMUL R18, R17, R18 ;  /* 0x0000001211127220 */ /* 0x004fc40000400000 */
[----:B------:R-:W-:Y:S02]  /*03f0*/  FMUL R19, R2, R19 ;  /* 0x0000001302137220 */ /* 0x000fe40000400000 */
[----:B------:R-:W-:Y:S02]  /*0400*/  FMUL R18, R3, R18 ;  /* 0x0000001203127220 */ /* 0x000fe40000400000 */
[----:B-----5:R-:W-:Y:S02]  /*0410*/  FFMA R12, R19, R12, R14 ;  /* 0x0000000c130c7223 */ /* 0x020fe4000000000e */
[----:B------:R-:W-:Y:S01]  /*0420*/  FFMA R13, R18, R13, R15 ;  /* 0x0000000d120d7223 */ /* 0x000fe2000000000f */
[----:B------:R1:W-:Y:S02]  /*0430*/  @!P0 STG.E.64 desc[UR4][R4.64], R6 ;  /* 0x0000000604008986 */ /* 0x0003e4000c101b04 */
[----:B------:R-:W-:Y:S02]  /*0440*/  FSETP.GEU.AND P1, PT, R12, RZ, PT ;  /* 0x000000ff0c00720b */ /* 0x000fe40003f2e000 */
[----:B------:R-:W-:Y:S01]  /*0450*/  FSETP.GEU.AND P2, PT, R13, RZ, PT ;  /* 0x000000ff0d00720b */ /* 0x000fe20003f4e000 */
[----:B0-----:R-:W-:Y:S01]  /*0460*/  IMAD.WIDE R8, R0, 0x4, R8 ;  /* 0x0000000400087825 */ /* 0x001fe200078e0208 */
[----:B------:R-:W-:-:S02]  /*0470*/  FSEL R12, R12, RZ, P1 ;  /* 0x000000ff0c0c7208 */ /* 0x000fc40000800000 */
[----:B------:R-:W-:Y:S01]  /*0480*/  FSEL R13, R13, RZ, P2 ;  /* 0x000000ff0d0d7208 */ /* 0x000fe20001000000 */
[----:B------:R-:W-:Y:S08]  /*0490*/  @P0 EXIT ;  /* 0x000000000000094d */ /* 0x000ff00003800000 */
[----:B------:R-:W-:Y:S01]  /*04a0*/  STG.E.64 desc[UR4][R8.64], R12 ;  /* 0x0000000c08007986 */ /* 0x000fe2000c101b04 */
[----:B------:R-:W-:Y:S05]  /*04b0*/  EXIT ;  /* 0x000000000000794d */ /* 0x000fea0003800000 */
.L_x_0:
[----:B------:R-:W-:-:S00]  /*04c0*/  BRA `(.L_x_0) ;  /* 0xfffffffc00fc7947 */ /* 0x000fc0000383ffff */
[----:B------:R-:W-:-:S00]  /*04d0*/  NOP ;  /* 0x0000000000007918 */ /* 0x000fc00000000000 */
        /* <DEDUP_REMOVED lines=10> */
.L_x_1:


//--------------------- .nv.global.init           --------------------------
	.section	.nv.global.init,"aw",@progbits
.nv.global.init:
	.type		_$_str,@object
	.size		_$_str,(_$_str_$_2 - _$_str)
_$_str:
        /*0000*/ 	.byte	0x5f, 0x5f, 0x43, 0x55, 0x44, 0x41, 0x5f, 0x46, 0x54, 0x5a, 0x00
	.type		_$_str_$_2,@object
	.size		_$_str_$_2,(.L_1 - _$_str_$_2)
_$_str_$_2:
        /*000b*/ 	.byte	0x5f, 0x5f, 0x43, 0x55, 0x44, 0x41, 0x5f, 0x50, 0x52, 0x45, 0x43, 0x5f, 0x53, 0x51, 0x52, 0x54
        /*001b*/ 	.byte	0x00
.L_1:


//--------------------- .nv.constant0.triton_poi_fused__native_batch_norm_legit_no_training_convolution_relu_15 --------------------------
	.section	.nv.constant0.triton_poi_fused__native_batch_norm_legit_no_training_convolution_relu_15,"a",@progbits
	.sectionflags	@""
	.align	4
.nv.constant0.triton_poi_fused__native_batch_norm_legit_no_training_convolution_relu_15:
	.zero		588
